	.headerflags	@"EF_CUDA_TEXMODE_UNIFIED EF_CUDA_64BIT_ADDRESS EF_CUDA_SM86 EF_CUDA_VIRTUAL_SM(EF_CUDA_SM86)"
	.elftype	@"ET_EXEC"


//--------------------- .nv.info                  --------------------------
	.section	.nv.info,"",@"SHT_CUDA_INFO"
	.align	4


	//----- nvinfo : EIATTR_REGCOUNT
	.align		4
        /*0000*/ 	.byte	0x04, 0x2f
        /*0002*/ 	.short	(.L_1 - .L_0)
	.align		4
.L_0:
        /*0004*/ 	.word	index@(triton_mm)
        /*0008*/ 	.word	0x00000050


	//----- nvinfo : EIATTR_MIN_STACK_SIZE
	.align		4
.L_1:
        /*000c*/ 	.byte	0x04, 0x12
        /*000e*/ 	.short	(.L_3 - .L_2)
	.align		4
.L_2:
        /*0010*/ 	.word	index@(triton_mm)
        /*0014*/ 	.word	0x00000000


	//----- nvinfo : EIATTR_FRAME_SIZE
	.align		4
.L_3:
        /*0018*/ 	.byte	0x04, 0x11
        /*001a*/ 	.short	(.L_5 - .L_4)
	.align		4
.L_4:
        /*001c*/ 	.word	index@(triton_mm)
        /*0020*/ 	.word	0x00000000


	//----- nvinfo : EIATTR_MIN_STACK_SIZE
	.align		4
.L_5:
        /*0024*/ 	.byte	0x04, 0x12
        /*0026*/ 	.short	(.L_7 - .L_6)
	.align		4
.L_6:
        /*0028*/ 	.word	index@(triton_mm)
        /*002c*/ 	.word	0x00000000
.L_7:


//--------------------- .nv.info.triton_mm        --------------------------
	.section	.nv.info.triton_mm,"",@"SHT_CUDA_INFO"
	.sectionflags	@""
	.align	4


	//----- nvinfo : EIATTR_CUDA_API_VERSION
	.align		4
        /*0000*/ 	.byte	0x04, 0x37
        /*0002*/ 	.short	(.L_9 - .L_8)
.L_8:
        /*0004*/ 	.word	0x0000007c


	//----- nvinfo : EIATTR_SW2861232_WAR
	.align		4
.L_9:
        /*0008*/ 	.byte	0x01, 0x35
	.zero		2


	//----- nvinfo : EIATTR_PARAM_CBANK
	.align		4
        /*000c*/ 	.byte	0x04, 0x0a
        /*000e*/ 	.short	(.L_11 - .L_10)
	.align		4
.L_10:
        /*0010*/ 	.word	index@(.nv.constant0.triton_mm)
        /*0014*/ 	.short	0x0160
        /*0016*/ 	.short	0x0020


	//----- nvinfo : EIATTR_CBANK_PARAM_SIZE
	.align		4
.L_11:
        /*0018*/ 	.byte	0x03, 0x19
        /*001a*/ 	.short	0x0020


	//----- nvinfo : EIATTR_KPARAM_INFO
	.align		4
        /*001c*/ 	.byte	0x04, 0x17
        /*001e*/ 	.short	(.L_13 - .L_12)
.L_12:
        /*0020*/ 	.word	0x00000000
        /*0024*/ 	.short	0x0003
        /*0026*/ 	.short	0x0018
        /*0028*/ 	.byte	0x00, 0xf4, 0x21, 0x00


	//----- nvinfo : EIATTR_KPARAM_INFO
	.align		4
.L_13:
        /*002c*/ 	.byte	0x04, 0x17
        /*002e*/ 	.short	(.L_15 - .L_14)
.L_14:
        /*0030*/ 	.word	0x00000000
        /*0034*/ 	.short	0x0002
        /*0036*/ 	.short	0x0010
        /*0038*/ 	.byte	0x00, 0xf4, 0x21, 0x00


	//----- nvinfo : EIATTR_KPARAM_INFO
	.align		4
.L_15:
        /*003c*/ 	.byte	0x04, 0x17
        /*003e*/ 	.short	(.L_17 - .L_16)
.L_16:
        /*0040*/ 	.word	0x00000000
        /*0044*/ 	.short	0x0001
        /*0046*/ 	.short	0x0008
        /*0048*/ 	.byte	0x00, 0xf4, 0x21, 0x00


	//----- nvinfo : EIATTR_KPARAM_INFO
	.align		4
.L_17:
        /*004c*/ 	.byte	0x04, 0x17
        /*004e*/ 	.short	(.L_19 - .L_18)
.L_18:
        /*0050*/ 	.word	0x00000000
        /*0054*/ 	.short	0x0000
        /*0056*/ 	.short	0x0000
        /*0058*/ 	.byte	0x00, 0xf4, 0x21, 0x00


	//----- nvinfo : EIATTR_MAXREG_COUNT
	.align		4
.L_19:
        /*005c*/ 	.byte	0x03, 0x1b
        /*005e*/ 	.short	0x00ff


	//----- nvinfo : EIATTR_EXIT_INSTR_OFFSETS
	.align		4
        /*0060*/ 	.byte	0x04, 0x1c
        /*0062*/ 	.short	(.L_21 - .L_20)


	//   ....[0]....
.L_20:
        /*0064*/ 	.word	0x000014d0


	//   ....[1]....
        /*0068*/ 	.word	0x00001520


	//----- nvinfo : EIATTR_REQNTID
	.align		4
.L_21:
        /*006c*/ 	.byte	0x04, 0x10
        /*006e*/ 	.short	(.L_23 - .L_22)
.L_22:
        /*0070*/ 	.word	0x00000100
        /*0074*/ 	.word	0x00000001
        /*0078*/ 	.word	0x00000001
.L_23:


//--------------------- .nv.callgraph             --------------------------
	.section	.nv.callgraph,"",@"SHT_CUDA_CALLGRAPH"
	.align	4
	.sectionentsize	8
	.align		4
        /*0000*/ 	.word	0x00000000
	.align		4
        /*0004*/ 	.word	0xffffffff
	.align		4
        /*0008*/ 	.word	0x00000000
	.align		4
        /*000c*/ 	.word	0xfffffffe
	.align		4
        /*0010*/ 	.word	0x00000000
	.align		4
        /*0014*/ 	.word	0xfffffffd
	.align		4
        /*0018*/ 	.word	0x00000000
	.align		4
        /*001c*/ 	.word	0xfffffffc


//--------------------- .nv.rel.action            --------------------------
	.section	.nv.rel.action,"",@"SHT_CUDA_RELOCINFO"
	.align	8
	.sectionentsize	8
        /*0000*/ 	.byte	0x73, 0x00, 0x00, 0x00, 0x00, 0x00, 0x00, 0x00, 0x00, 0x00, 0x00, 0x11, 0x25, 0x00, 0x05, 0x36


//--------------------- .nv.constant0.triton_mm   --------------------------
	.section	.nv.constant0.triton_mm,"a",@progbits
	.sectionflags	@""
	.align	4
.nv.constant0.triton_mm:
	.zero		384


//--------------------- .text.triton_mm           --------------------------
	.section	.text.triton_mm,"ax",@progbits
	.sectionflags	@"SHF_BARRIERS=1"
	.sectioninfo	@"SHI_REGISTERS=80"
	.align	128
        .global         triton_mm
        .type           triton_mm,@function
        .size           triton_mm,(.L_x_2 - triton_mm)
        .other          triton_mm,@"STO_CUDA_ENTRY STV_DEFAULT"
triton_mm:
.text.triton_mm:
[----:B------:R-:W-:Y:S02]  /*0000*/  IMAD.MOV.U32 R1, RZ, RZ, c[0x0][0x28] ;  /* 0x00000a00ff017624 */ /* 0x000fe400078e00ff */
[----:B------:R-:W1:Y:S01]  /*0010*/  S2R R9, SR_CTAID.X ;  /* 0x0000000000097919 */ /* 0x000e620000002500 */
[----:B------:R-:W-:Y:S01]  /*0020*/  IMAD.MOV.U32 R5, RZ, RZ, 0x8 ;  /* 0x00000008ff057424 */ /* 0x000fe200078e00ff */
[----:B------:R-:W-:Y:S01]  /*0030*/  ULDC.64 UR4, c[0x0][0x118] ;  /* 0x0000460000047ab9 */ /* 0x000fe20000000a00 */
[----:B------:R-:W-:Y:S01]  /*0040*/  IMAD.MOV.U32 R14, RZ, RZ, 0x2 ;  /* 0x00000002ff0e7424 */ /* 0x000fe200078e00ff */
[----:B------:R-:W2:Y:S01]  /*0050*/  S2R R76, SR_TID.X ;  /* 0x00000000004c7919 */ /* 0x000ea20000002100 */
[----:B------:R-:W-:Y:S01]  /*0060*/  IMAD.MOV.U32 R60, RZ, RZ, RZ ;  /* 0x000000ffff3c7224 */ /* 0x000fe200078e00ff */
[----:B------:R-:W-:Y:S01]  /*0070*/  CS2R R48, SRZ ;  /* 0x0000000000307805 */ /* 0x000fe2000001ff00 */
        /* <DEDUP_REMOVED lines=10> */
[C---:B-1----:R-:W-:Y:S01]  /*0120*/  IMAD.HI R0, R9.reuse, 0x66666667, RZ ;  /* 0x6666666709007827 */ /* 0x042fe200078e02ff */
[----:B------:R-:W-:-:S02]  /*0130*/  ISETP.GE.AND P2, PT, R9, RZ, PT ;  /* 0x000000ff0900720c */ /* 0x000fc40003f46270 */
[C---:B--2---:R-:W-:Y:S01]  /*0140*/  LOP3.LUT R12, R76.reuse, 0x80, RZ, 0xc0, !PT ;  /* 0x000000804c0c7812 */ /* 0x044fe200078ec0ff */
[C---:B------:R-:W-:Y:S01]  /*0150*/  IMAD.SHL.U32 R77, R76.reuse, 0x8, RZ ;  /* 0x000000084c4d7824 */ /* 0x040fe200078e00ff */
[----:B------:R-:W-:Y:S02]  /*0160*/  SHF.R.U32.HI R3, RZ, 0x1f, R0 ;  /* 0x0000001fff037819 */ /* 0x000fe40000011600 */
[----:B------:R-:W-:Y:S02]  /*0170*/  LOP3.LUT R10, R76, 0x10, RZ, 0xc0, !PT ;  /* 0x000000104c0a7812 */ /* 0x000fe400078ec0ff */
[----:B------:R-:W-:Y:S02]  /*0180*/  LEA.HI.SX32 R0, R0, R3, 0x18 ;  /* 0x0000000300007211 */ /* 0x000fe400078fc2ff */
[----:B------:R-:W-:Y:S02]  /*0190*/  SHF.R.U32.HI R10, RZ, 0x1, R10 ;  /* 0x00000001ff0a7819 */ /* 0x000fe4000001160a */
[----:B------:R-:W-:Y:S01]  /*01a0*/  LOP3.LUT R66, R76, 0x3, RZ, 0xc0, !PT ;  /* 0x000000034c427812 */ /* 0x000fe200078ec0ff */
[----:B------:R-:W-:-:S02]  /*01b0*/  IMAD R2, R0, -0x8, R5 ;  /* 0xfffffff800027824 */ /* 0x000fc400078e0205 */
[----:B------:R-:W-:Y:S02]  /*01c0*/  IMAD R7, R0, -0x280, R9 ;  /* 0xfffffd8000077824 */ /* 0x000fe400078e0209 */
[----:B------:R-:W-:Y:S01]  /*01d0*/  IMAD.WIDE.U32 R66, R66, 0x10, RZ ;  /* 0x0000001042427825 */ /* 0x000fe200078e00ff */
[----:B------:R-:W-:Y:S02]  /*01e0*/  IMNMX R4, R2, 0x8, PT ;  /* 0x0000000802047817 */ /* 0x000fe40003800200 */
[----:B------:R-:W-:Y:S02]  /*01f0*/  IABS R8, R7 ;  /* 0x0000000700087213 */ /* 0x000fe40000000000 */
[-C--:B------:R-:W-:Y:S02]  /*0200*/  IABS R11, R4.reuse ;  /* 0x00000004000b7213 */ /* 0x080fe40000000000 */
[----:B------:R-:W-:Y:S02]  /*0210*/  LOP3.LUT R7, R7, R4, RZ, 0x3c, !PT ;  /* 0x0000000407077212 */ /* 0x000fe400078e3cff */
[----:B------:R-:W1:Y:S02]  /*0220*/  I2F.RP R5, R11 ;  /* 0x0000000b00057306 */ /* 0x000e640000209400 */
[----:B------:R-:W-:Y:S01]  /*0230*/  ISETP.GE.AND P4, PT, R7, RZ, PT ;  /* 0x000000ff0700720c */ /* 0x000fe20003f86270 */
[----:B------:R-:W-:-:S05]  /*0240*/  IMAD.SHL.U32 R7, R76, 0x4, RZ ;  /* 0x000000044c077824 */ /* 0x000fca00078e00ff */
[----:B------:R-:W-:Y:S02]  /*0250*/  LOP3.LUT R69, R7, 0x18, R76, 0x48, !PT ;  /* 0x0000001807457812 */ /* 0x000fe400078e484c */
[----:B------:R-:W-:Y:S01]  /*0260*/  LOP3.LUT R71, R10, 0x18, R7, 0x78, !PT ;  /* 0x000000180a477812 */ /* 0x000fe200078e7807 */
[----:B-1----:R-:W1:Y:S02]  /*0270*/  MUFU.RCP R5, R5 ;  /* 0x0000000500057308 */ /* 0x002e640000001000 */
[----:B-1----:R-:W-:Y:S02]  /*0280*/  IADD3 R2, R5, 0xffffffe, RZ ;  /* 0x0ffffffe05027810 */ /* 0x002fe40007ffe0ff */
[----:B------:R-:W-:-:S04]  /*0290*/  IABS R5, R9 ;  /* 0x0000000900057213 */ /* 0x000fc80000000000 */
[----:B------:R1:W2:Y:S02]  /*02a0*/  F2I.FTZ.U32.TRUNC.NTZ R3, R2 ;  /* 0x0000000200037305 */ /* 0x0002a4000021f000 */
[----:B-1----:R-:W-:Y:S02]  /*02b0*/  IMAD.MOV.U32 R2, RZ, RZ, RZ ;  /* 0x000000ffff027224 */ /* 0x002fe400078e00ff */
[----:B--2---:R-:W-:-:S04]  /*02c0*/  IMAD.MOV R6, RZ, RZ, -R3 ;  /* 0x000000ffff067224 */ /* 0x004fc800078e0a03 */
[----:B------:R-:W-:Y:S01]  /*02d0*/  IMAD R13, R6, R11, RZ ;  /* 0x0000000b060d7224 */ /* 0x000fe200078e02ff */
[----:B------:R-:W-:-:S03]  /*02e0*/  IABS R6, R4 ;  /* 0x0000000400067213 */ /* 0x000fc60000000000 */
[----:B------:R-:W-:-:S04]  /*02f0*/  IMAD.HI.U32 R3, R3, R13, R2 ;  /* 0x0000000d03037227 */ /* 0x000fc800078e0002 */
[----:B------:R-:W-:Y:S02]  /*0300*/  IMAD.MOV R6, RZ, RZ, -R6 ;  /* 0x000000ffff067224 */ /* 0x000fe400078e0a06 */
[----:B------:R-:W-:-:S04]  /*0310*/  IMAD.HI.U32 R2, R3, R5, RZ ;  /* 0x0000000503027227 */ /* 0x000fc800078e00ff */
[----:B------:R-:W-:-:S04]  /*0320*/  IMAD.HI.U32 R3, R3, R8, RZ ;  /* 0x0000000803037227 */ /* 0x000fc800078e00ff */
[-C--:B------:R-:W-:Y:S02]  /*0330*/  IMAD R2, R2, R6.reuse, R5 ;  /* 0x0000000602027224 */ /* 0x080fe400078e0205 */
[----:B------:R-:W-:Y:S01]  /*0340*/  IMAD R5, R3, R6, R8 ;  /* 0x0000000603057224 */ /* 0x000fe200078e0208 */
[----:B------:R-:W-:Y:S02]  /*0350*/  SHF.R.U32.HI R6, RZ, 0x2, R76 ;  /* 0x00000002ff067819 */ /* 0x000fe4000001164c */
[C---:B------:R-:W-:Y:S02]  /*0360*/  ISETP.GT.U32.AND P0, PT, R11.reuse, R2, PT ;  /* 0x000000020b00720c */ /* 0x040fe40003f04070 */
[----:B------:R-:W-:Y:S02]  /*0370*/  ISETP.GT.U32.AND P3, PT, R11, R5, PT ;  /* 0x000000050b00720c */ /* 0x000fe40003f64070 */
[----:B------:R-:W-:Y:S02]  /*0380*/  SGXT.U32 R6, R6, 0x5 ;  /* 0x000000050606781a */ /* 0x000fe40000000000 */
[----:B------:R-:W-:-:S07]  /*0390*/  LOP3.LUT R8, R7, 0x8, RZ, 0xc0, !PT ;  /* 0x0000000807087812 */ /* 0x000fce00078ec0ff */
[--C-:B------:R-:W-:Y:S02]  /*03a0*/  @!P0 IMAD.IADD R2, R2, 0x1, -R11.reuse ;  /* 0x0000000102028824 */ /* 0x100fe400078e0a0b */
[----:B------:R-:W-:Y:S01]  /*03b0*/  @!P3 IMAD.IADD R5, R5, 0x1, -R11 ;  /* 0x000000010505b824 */ /* 0x000fe200078e0a0b */
[----:B------:R-:W-:Y:S02]  /*03c0*/  @!P3 IADD3 R3, R3, 0x1, RZ ;  /* 0x000000010303b810 */ /* 0x000fe40007ffe0ff */
[----:B------:R-:W-:Y:S02]  /*03d0*/  ISETP.GT.U32.AND P1, PT, R11, R2, PT ;  /* 0x000000020b00720c */ /* 0x000fe40003f24070 */
[----:B------:R-:W-:Y:S02]  /*03e0*/  ISETP.GE.U32.AND P0, PT, R5, R11, PT ;  /* 0x0000000b0500720c */ /* 0x000fe40003f06070 */
[----:B------:R-:W-:-:S04]  /*03f0*/  SHF.R.U32.HI R5, RZ, 0x2, R12 ;  /* 0x00000002ff057819 */ /* 0x000fc8000001160c */
[----:B------:R-:W-:Y:S02]  /*0400*/  LOP3.LUT R9, R6, R5, RZ, 0xfc, !PT ;  /* 0x0000000506097212 */ /* 0x000fe400078efcff */
[----:B------:R-:W-:-:S03]  /*0410*/  SHF.R.U32.HI R5, RZ, 0x2, R76 ;  /* 0x00000002ff057819 */ /* 0x000fc6000001164c */
[----:B------:R-:W-:Y:S01]  /*0420*/  @!P1 IMAD.IADD R2, R2, 0x1, -R11 ;  /* 0x0000000102029824 */ /* 0x000fe200078e0a0b */
[----:B------:R-:W-:Y:S02]  /*0430*/  LOP3.LUT R13, R5, 0x18, RZ, 0xc0, !PT ;  /* 0x00000018050d7812 */ /* 0x000fe400078ec0ff */
[----:B------:R-:W-:Y:S01]  /*0440*/  @P0 IADD3 R3, R3, 0x1, RZ ;  /* 0x0000000103030810 */ /* 0x000fe20007ffe0ff */
[----:B------:R-:W-:Y:S01]  /*0450*/  @!P2 IMAD.MOV R2, RZ, RZ, -R2 ;  /* 0x000000ffff02a224 */ /* 0x000fe200078e0a02 */
[----:B------:R-:W-:Y:S02]  /*0460*/  ISETP.NE.AND P0, PT, R4, RZ, PT ;  /* 0x000000ff0400720c */ /* 0x000fe40003f05270 */
[----:B------:R-:W-:Y:S01]  /*0470*/  LOP3.LUT R11, R10, 0x10, R7, 0xf8, !PT ;  /* 0x000000100a0b7812 */ /* 0x000fe200078ef807 */
[----:B------:R-:W-:Y:S01]  /*0480*/  IMAD.MOV.U32 R6, RZ, RZ, R3 ;  /* 0x000000ffff067224 */ /* 0x000fe200078e0003 */
[----:B------:R-:W-:Y:S02]  /*0490*/  LOP3.LUT R3, RZ, R4, RZ, 0x33, !PT ;  /* 0x00000004ff037212 */ /* 0x000fe400078e33ff */
[----:B------:R-:W-:Y:S01]  /*04a0*/  LOP3.LUT R4, R13, 0x7, R76, 0xf8, !PT ;  /* 0x000000070d047812 */ /* 0x000fe200078ef84c */
[----:B------:R-:W-:Y:S01]  /*04b0*/  @!P4 IMAD.MOV R6, RZ, RZ, -R6 ;  /* 0x000000ffff06c224 */ /* 0x000fe200078e0a06 */
[----:B------:R-:W-:-:S02]  /*04c0*/  LOP3.LUT R11, R11, 0x10, R8, 0x1e, !PT ;  /* 0x000000100b0b7812 */ /* 0x000fc400078e1e08 */
[----:B------:R-:W-:Y:S01]  /*04d0*/  LOP3.LUT R7, R76, 0xf, RZ, 0xc0, !PT ;  /* 0x0000000f4c077812 */ /* 0x000fe200078ec0ff */
[----:B------:R-:W-:Y:S01]  /*04e0*/  IMAD R69, R4, 0x20, R69 ;  /* 0x0000002004457824 */ /* 0x000fe200078e0245 */
[C---:B------:R-:W-:Y:S02]  /*04f0*/  SEL R74, R3.reuse, R6, !P0 ;  /* 0x00000006034a7207 */ /* 0x040fe40004000000 */
[----:B------:R-:W-:Y:S02]  /*0500*/  SEL R3, R3, R2, !P0 ;  /* 0x0000000203037207 */ /* 0x000fe40004000000 */
[----:B------:R-:W-:Y:S01]  /*0510*/  LOP3.LUT R4, R77, 0x18, R76, 0x48, !PT ;  /* 0x000000184d047812 */ /* 0x000fe200078e484c */
[----:B------:R-:W-:Y:S01]  /*0520*/  IMAD.SHL.U32 R74, R74, 0x80, RZ ;  /* 0x000000804a4a7824 */ /* 0x000fe200078e00ff */
[----:B------:R-:W-:Y:S01]  /*0530*/  LEA.HI R7, R12, R7, RZ, 0x1d ;  /* 0x000000070c077211 */ /* 0x000fe200078fe8ff */
[----:B------:R-:W-:Y:S02]  /*0540*/  IMAD R3, R0, 0x8, R3 ;  /* 0x0000000800037824 */ /* 0x000fe400078e0203 */
[----:B------:R-:W-:Y:S01]  /*0550*/  IMAD R61, R9, 0x20, R4 ;  /* 0x00000020093d7824 */ /* 0x000fe200078e0204 */
[C---:B------:R-:W-:Y:S01]  /*0560*/  LOP3.LUT R0, R74.reuse, R9, RZ, 0xfc, !PT ;  /* 0x000000094a007212 */ /* 0x040fe200078efcff */
[----:B------:R-:W-:Y:S01]  /*0570*/  IMAD.SHL.U32 R75, R3, 0x40, RZ ;  /* 0x00000040034b7824 */ /* 0x000fe200078e00ff */
[----:B------:R-:W-:Y:S01]  /*0580*/  SHF.R.S32.HI R6, RZ, 0x19, R3 ;  /* 0x00000019ff067819 */ /* 0x000fe20000011403 */
[----:B------:R-:W-:Y:S01]  /*0590*/  IMAD.SHL.U32 R72, R7, 0x20, RZ ;  /* 0x0000002007487824 */ /* 0x000fe200078e00ff */
[----:B------:R-:W-:Y:S01]  /*05a0*/  LOP3.LUT R2, R74, 0x40, R9, 0xfe, !PT ;  /* 0x000000404a027812 */ /* 0x000fe200078efe09 */
[----:B------:R-:W-:Y:S01]  /*05b0*/  IMAD.HI R3, R0, 0x66666667, RZ ;  /* 0x6666666700037827 */ /* 0x000fe200078e02ff */
[----:B------:R-:W-:-:S02]  /*05c0*/  SGXT R4, R6, 0x1 ;  /* 0x000000010604781a */ /* 0x000fc40000000200 */
[----:B------:R-:W-:Y:S01]  /*05d0*/  LOP3.LUT R9, R75, R9, RZ, 0xfc, !PT ;  /* 0x000000094b097212 */ /* 0x000fe200078efcff */
[----:B------:R-:W-:Y:S01]  /*05e0*/  IMAD.HI R5, R2, 0x66666667, RZ ;  /* 0x6666666702057827 */ /* 0x000fe200078e02ff */
[----:B------:R-:W-:Y:S02]  /*05f0*/  SHF.R.U32.HI R6, RZ, 0x1f, R3 ;  /* 0x0000001fff067819 */ /* 0x000fe40000011603 */
[----:B------:R-:W-:Y:S01]  /*0600*/  LEA.HI R4, R4, R9, RZ, 0x9 ;  /* 0x0000000904047211 */ /* 0x000fe200078f48ff */
[----:B------:R-:W-:Y:S01]  /*0610*/  IMAD.SHL.U32 R61, R61, 0x2, RZ ;  /* 0x000000023d3d7824 */ /* 0x000fe200078e00ff */
[----:B------:R-:W-:Y:S02]  /*0620*/  SHF.R.U32.HI R8, RZ, 0x1f, R5 ;  /* 0x0000001fff087819 */ /* 0x000fe40000011605 */
[----:B------:R-:W-:Y:S02]  /*0630*/  LOP3.LUT R4, R4, 0xffe00, RZ, 0xc0, !PT ;  /* 0x000ffe0004047812 */ /* 0x000fe400078ec0ff */
[----:B------:R-:W-:-:S02]  /*0640*/  LEA.HI R3, R3, R6, RZ, 0x14 ;  /* 0x0000000603037211 */ /* 0x000fc400078fa0ff */
[----:B------:R-:W-:Y:S01]  /*0650*/  LEA.HI R5, R5, R8, RZ, 0x14 ;  /* 0x0000000805057211 */ /* 0x000fe200078fa0ff */
[----:B------:R-:W-:Y:S01]  /*0660*/  IMAD.IADD R4, R9, 0x1, -R4 ;  /* 0x0000000109047824 */ /* 0x000fe200078e0a04 */
[----:B------:R-:W-:Y:S01]  /*0670*/  IADD3 R70, R72, 0x400, RZ ;  /* 0x0000040048467810 */ /* 0x000fe20007ffe0ff */
[----:B------:R-:W-:Y:S01]  /*0680*/  IMAD R3, R3, -0x2800, R0 ;  /* 0xffffd80003037824 */ /* 0x000fe200078e0200 */
[-C--:B------:R-:W-:Y:S01]  /*0690*/  LOP3.LUT R73, R71, R72.reuse, RZ, 0xfc, !PT ;  /* 0x0000004847497212 */ /* 0x080fe200078efcff */
[----:B------:R-:W-:Y:S01]  /*06a0*/  IMAD R5, R5, -0x2800, R2 ;  /* 0xffffd80005057824 */ /* 0x000fe200078e0202 */
[----:B------:R-:W-:Y:S01]  /*06b0*/  LOP3.LUT R71, R70, R71, RZ, 0xfc, !PT ;  /* 0x0000004746477212 */ /* 0x000fe200078efcff */
[----:B------:R-:W-:Y:S01]  /*06c0*/  IMAD.SHL.U32 R0, R4, 0x1000, RZ ;  /* 0x0000100004007824 */ /* 0x000fe200078e00ff */
[----:B------:R-:W-:Y:S01]  /*06d0*/  LOP3.LUT R72, R11, R72, RZ, 0xfc, !PT ;  /* 0x000000480b487212 */ /* 0x000fe200078efcff */
[----:B------:R-:W-:Y:S01]  /*06e0*/  IMAD.SHL.U32 R10, R5, 0x1000, RZ ;  /* 0x00001000050a7824 */ /* 0x000fe200078e00ff */
[----:B------:R-:W-:Y:S01]  /*06f0*/  LOP3.LUT R70, R11, R70, RZ, 0xfc, !PT ;  /* 0x000000460b467212 */ /* 0x000fe200078efcff */
[----:B------:R-:W-:Y:S01]  /*0700*/  IMAD.SHL.U32 R8, R3, 0x1000, RZ ;  /* 0x0000100003087824 */ /* 0x000fe200078e00ff */
[----:B------:R-:W-:Y:S01]  /*0710*/  LOP3.LUT R9, R0, 0x18, R77, 0xf8, !PT ;  /* 0x0000001800097812 */ /* 0x000fe200078ef84d */
[----:B------:R-:W-:Y:S01]  /*0720*/  IMAD.WIDE R62, R10, 0x2, RZ ;  /* 0x000000020a3e7825 */ /* 0x000fe200078e02ff */
[----:B------:R-:W-:-:S02]  /*0730*/  SHF.R.S32.HI R12, RZ, 0x1f, R10 ;  /* 0x0000001fff0c7819 */ /* 0x000fc4000001140a */
[C---:B------:R-:W-:Y:S01]  /*0740*/  LEA R16, P0, R9.reuse, c[0x0][0x160], 0x1 ;  /* 0x0000580009107a11 */ /* 0x040fe200078008ff */
[----:B------:R-:W-:Y:S01]  /*0750*/  IMAD.WIDE R64, R8, 0x2, RZ ;  /* 0x0000000208407825 */ /* 0x000fe200078e02ff */
[----:B------:R-:W-:Y:S02]  /*0760*/  LOP3.LUT R4, R66, R62, RZ, 0xfc, !PT ;  /* 0x0000003e42047212 */ /* 0x000fe400078efcff */
[----:B------:R-:W-:Y:S01]  /*0770*/  SHF.R.S32.HI R13, RZ, 0x1f, R8 ;  /* 0x0000001fff0d7819 */ /* 0x000fe20000011408 */
[----:B------:R-:W-:Y:S01]  /*0780*/  IMAD.WIDE R6, R0, 0x2, RZ ;  /* 0x0000000200067825 */ /* 0x000fe200078e02ff */
[----:B------:R-:W-:Y:S02]  /*0790*/  SHF.R.S32.HI R0, RZ, 0x1f, R0 ;  /* 0x0000001fff007819 */ /* 0x000fe40000011400 */
[C---:B------:R-:W-:Y:S01]  /*07a0*/  LOP3.LUT R5, R66.reuse, R64, RZ, 0xfc, !PT ;  /* 0x0000004042057212 */ /* 0x040fe200078efcff */
[----:B------:R-:W-:Y:S01]  /*07b0*/  IMAD.WIDE R2, R9, R14, c[0x0][0x160] ;  /* 0x0000580009027625 */ /* 0x000fe200078e020e */
[----:B------:R-:W-:-:S02]  /*07c0*/  LOP3.LUT R6, R66, R6, RZ, 0xfc, !PT ;  /* 0x0000000642067212 */ /* 0x000fc400078efcff */
[----:B------:R-:W-:Y:S02]  /*07d0*/  LEA.HI.X R17, R9, c[0x0][0x164], R0, 0x1, P0 ;  /* 0x0000590009117a11 */ /* 0x000fe400000f0c00 */
[----:B------:R-:W-:Y:S01]  /*07e0*/  LOP3.LUT R66, R67, R7, RZ, 0xfc, !PT ;  /* 0x0000000743427212 */ /* 0x000fe200078efcff */
[----:B------:R1:W-:Y:S01]  /*07f0*/  LDGSTS.E.BYPASS.128 [R61+0x6000], [R2.64] ;  /* 0x06000000023d7fae */ /* 0x0003e2000b901c44 */
[--C-:B------:R-:W-:Y:S02]  /*0800*/  LOP3.LUT R0, R8, 0x18, R77.reuse, 0xf8, !PT ;  /* 0x0000001808007812 */ /* 0x100fe400078ef84d */
[----:B------:R-:W-:Y:S01]  /*0810*/  LOP3.LUT R7, R10, 0x18, R77, 0xf8, !PT ;  /* 0x000000180a077812 */ /* 0x000fe200078ef84d */
[----:B------:R-:W0:Y:S01]  /*0820*/  LDGDEPBAR ;  /* 0x00000000000079af */ /* 0x000e220000000000 */
[C---:B------:R-:W-:Y:S01]  /*0830*/  LEA R18, P0, R0.reuse, c[0x0][0x168], 0x1 ;  /* 0x00005a0000127a11 */ /* 0x040fe200078008ff */
[----:B------:R-:W-:Y:S01]  /*0840*/  IMAD.WIDE R8, R0, R14, c[0x0][0x168] ;  /* 0x00005a0000087625 */ /* 0x000fe200078e020e */
[----:B------:R-:W-:-:S02]  /*0850*/  LEA R20, P1, R7, c[0x0][0x168], 0x1 ;  /* 0x00005a0007147a11 */ /* 0x000fc400078208ff */
[----:B------:R-:W-:Y:S01]  /*0860*/  LEA.HI.X R19, R0, c[0x0][0x16c], R13, 0x1, P0 ;  /* 0x00005b0000137a11 */ /* 0x000fe200000f0c0d */
[C---:B------:R-:W-:Y:S01]  /*0870*/  IMAD.WIDE R10, R7.reuse, R14, c[0x0][0x168] ;  /* 0x00005a00070a7625 */ /* 0x040fe200078e020e */
[----:B------:R2:W-:Y:S01]  /*0880*/  LDGSTS.E.BYPASS.128 [R61], [R8.64] ;  /* 0x00000000083d7fae */ /* 0x0005e2000b901c44 */
[----:B------:R-:W-:Y:S01]  /*0890*/  LEA.HI.X R21, R7, c[0x0][0x16c], R12, 0x1, P1 ;  /* 0x00005b0007157a11 */ /* 0x000fe200008f0c0c */
[----:B------:R-:W-:Y:S01]  /*08a0*/  CS2R R14, SRZ ;  /* 0x00000000000e7805 */ /* 0x000fe2000001ff00 */
[----:B------:R-:W-:Y:S01]  /*08b0*/  IADD3 R4, P0, R4, c[0x0][0x168], RZ ;  /* 0x00005a0004047a10 */ /* 0x000fe20007f1e0ff */
[----:B------:R2:W-:Y:S01]  /*08c0*/  LDGSTS.E.BYPASS.128 [R61+0x1000], [R10.64] ;  /* 0x010000000a3d7fae */ /* 0x0005e2000b901c44 */
[----:B------:R-:W-:Y:S01]  /*08d0*/  IADD3 R5, P2, R5, c[0x0][0x168], RZ ;  /* 0x00005a0005057a10 */ /* 0x000fe20007f5e0ff */
[----:B-1----:R-:W-:Y:S01]  /*08e0*/  IMAD.MOV.U32 R2, RZ, RZ, 0x2 ;  /* 0x00000002ff027424 */ /* 0x002fe200078e00ff */
[----:B------:R-:W-:Y:S01]  /*08f0*/  IADD3 R6, P4, R6, c[0x0][0x160], RZ ;  /* 0x0000580006067a10 */ /* 0x000fe20007f9e0ff */
[----:B------:R-:W0:Y:S01]  /*0900*/  LDGDEPBAR ;  /* 0x00000000000079af */ /* 0x000e220000000000 */
[C---:B------:R-:W-:Y:S01]  /*0910*/  LOP3.LUT R62, R67.reuse, R63, RZ, 0xfc, !PT ;  /* 0x0000003f433e7212 */ /* 0x040fe200078efcff */
[----:B------:R-:W-:Y:S01]  /*0920*/  IMAD.MOV.U32 R0, RZ, RZ, -0x1 ;  /* 0xffffffffff007424 */ /* 0x000fe200078e00ff */
[----:B------:R-:W-:Y:S01]  /*0930*/  LOP3.LUT R64, R67, R65, RZ, 0xfc, !PT ;  /* 0x0000004143407212 */ /* 0x000fe200078efcff */
[----:B------:R-:W-:Y:S01]  /*0940*/  BAR.SYNC.DEFER_BLOCKING 0x0 ;  /* 0x0000000000007b1d */ /* 0x000fe20000010000 */
[----:B------:R-:W-:Y:S01]  /*0950*/  IADD3 R63, P1, R4, 0xc0, RZ ;  /* 0x000000c0043f7810 */ /* 0x000fe20007f3e0ff */
[----:B------:R-:W-:Y:S01]  /*0960*/  IMAD.MOV.U32 R3, RZ, RZ, RZ ;  /* 0x000000ffff037224 */ /* 0x000fe200078e00ff */
[----:B------:R-:W-:Y:S01]  /*0970*/  IADD3 R65, P3, R5, 0xc0, RZ ;  /* 0x000000c005417810 */ /* 0x000fe20007f7e0ff */
[----:B------:R-:W-:Y:S01]  /*0980*/  CS2R R12, SRZ ;  /* 0x00000000000c7805 */ /* 0x000fe2000001ff00 */
[----:B------:R-:W-:-:S02]  /*0990*/  IADD3 R67, P5, R6, 0xc0, RZ ;  /* 0x000000c006437810 */ /* 0x000fc40007fbe0ff */
[----:B------:R-:W-:Y:S02]  /*09a0*/  IADD3.X R62, RZ, c[0x0][0x16c], R62, P1, P0 ;  /* 0x00005b00ff3e7a10 */ /* 0x000fe40000fe043e */
[----:B------:R-:W-:Y:S02]  /*09b0*/  IADD3.X R64, RZ, c[0x0][0x16c], R64, P3, P2 ;  /* 0x00005b00ff407a10 */ /* 0x000fe40001fe4440 */
[----:B------:R-:W-:Y:S01]  /*09c0*/  IADD3.X R66, RZ, c[0x0][0x164], R66, P5, P4 ;  /* 0x00005900ff427a10 */ /* 0x000fe20002fe8442 */
[----:B------:R-:W-:Y:S01]  /*09d0*/  @!PT LDS RZ, [RZ] ;  /* 0x00000000fffff984 */ /* 0x000fe20000000800 */
[----:B------:R-:W-:Y:S01]  /*09e0*/  @!PT LDS RZ, [RZ] ;  /* 0x00000000fffff984 */ /* 0x000fe20000000800 */
[----:B------:R-:W-:Y:S01]  /*09f0*/  @!PT LDS RZ, [RZ] ;  /* 0x00000000fffff984 */ /* 0x000fe20000000800 */
[----:B------:R1:W-:Y:S04]  /*0a00*/  LDGSTS.E.BYPASS.128 [R61+0x7000], [R16.64+0x40] ;  /* 0x07000040103d7fae */ /* 0x0003e8000b901c44 */
[----:B------:R-:W0:Y:S04]  /*0a10*/  LDGDEPBAR ;  /* 0x00000000000079af */ /* 0x000e280000000000 */
[----:B------:R3:W-:Y:S04]  /*0a20*/  LDGSTS.E.BYPASS.128 [R61+0x2000], [R18.64+0x40] ;  /* 0x02000040123d7fae */ /* 0x0007e8000b901c44 */
[----:B------:R4:W-:Y:S04]  /*0a30*/  LDGSTS.E.BYPASS.128 [R61+0x3000], [R20.64+0x40] ;  /* 0x03000040143d7fae */ /* 0x0009e8000b901c44 */
[----:B------:R-:W0:Y:S04]  /*0a40*/  LDGDEPBAR ;  /* 0x00000000000079af */ /* 0x000e280000000000 */
[----:B------:R-:W-:Y:S06]  /*0a50*/  BAR.SYNC.DEFER_BLOCKING 0x0 ;  /* 0x0000000000007b1d */ /* 0x000fec0000010000 */
[----:B------:R-:W-:Y:S01]  /*0a60*/  @!PT LDS RZ, [RZ] ;  /* 0x00000000fffff984 */ /* 0x000fe20000000800 */
[----:B------:R-:W-:Y:S01]  /*0a70*/  @!PT LDS RZ, [RZ] ;  /* 0x00000000fffff984 */ /* 0x000fe20000000800 */
[----:B------:R-:W-:Y:S01]  /*0a80*/  @!PT LDS RZ, [RZ] ;  /* 0x00000000fffff984 */ /* 0x000fe20000000800 */
[----:B------:R1:W-:Y:S04]  /*0a90*/  LDGSTS.E.BYPASS.128 [R61+0x8000], [R16.64+0x80] ;  /* 0x08000080103d7fae */ /* 0x0003e8000b901c44 */
[----:B------:R-:W0:Y:S04]  /*0aa0*/  LDGDEPBAR ;  /* 0x00000000000079af */ /* 0x000e280000000000 */
[----:B------:R3:W-:Y:S04]  /*0ab0*/  LDGSTS.E.BYPASS.128 [R61+0x4000], [R18.64+0x80] ;  /* 0x04000080123d7fae */ /* 0x0007e8000b901c44 */
[----:B------:R4:W-:Y:S01]  /*0ac0*/  LDGSTS.E.BYPASS.128 [R61+0x5000], [R20.64+0x80] ;  /* 0x05000080143d7fae */ /* 0x0009e2000b901c44 */
[----:B-1----:R-:W-:-:S03]  /*0ad0*/  CS2R R16, SRZ ;  /* 0x0000000000107805 */ /* 0x002fc6000001ff00 */
[----:B------:R-:W0:Y:S01]  /*0ae0*/  LDGDEPBAR ;  /* 0x00000000000079af */ /* 0x000e220000000000 */
[----:B---3--:R-:W-:Y:S01]  /*0af0*/  CS2R R18, SRZ ;  /* 0x0000000000127805 */ /* 0x008fe2000001ff00 */
[----:B--2-4-:R-:W-:Y:S02]  /*0b00*/  CS2R R20, SRZ ;  /* 0x0000000000147805 */ /* 0x014fe4000001ff00 */
.L_x_0:
[----:B------:R-:W-:-:S04]  /*0b10*/  DEPBAR.LE SB0, 0x4 ;  /* 0x000081000000791a */ /* 0x000fc80000000000 */
[----:B------:R-:W-:Y:S02]  /*0b20*/  IADD3 R0, R0, 0x1, RZ ;  /* 0x0000000100007810 */ /* 0x000fe40007ffe0ff */
[----:B------:R-:W-:Y:S01]  /*0b30*/  IADD3 R2, R2, 0x1, RZ ;  /* 0x0000000102027810 */ /* 0x000fe20007ffe0ff */
[----:B------:R-:W-:Y:S01]  /*0b40*/  BAR.SYNC.DEFER_BLOCKING 0x0 ;  /* 0x0000000000007b1d */ /* 0x000fe20000010000 */
[----:B------:R-:W-:Y:S02]  /*0b50*/  ISETP.GE.AND P0, PT, R0, 0x3, PT ;  /* 0x000000030000780c */ /* 0x000fe40003f06270 */
[----:B------:R-:W-:Y:S02]  /*0b60*/  ISETP.GE.AND P1, PT, R2, 0x3, PT ;  /* 0x000000030200780c */ /* 0x000fe40003f26270 */
[----:B------:R-:W-:Y:S02]  /*0b70*/  SEL R0, R0, RZ, !P0 ;  /* 0x000000ff00007207 */ /* 0x000fe40004000000 */
[----:B------:R-:W-:-:S02]  /*0b80*/  ISETP.GE.U32.AND P0, PT, R3, 0x7d, PT ;  /* 0x0000007d0300780c */ /* 0x000fc40003f06070 */
[C---:B------:R-:W-:Y:S01]  /*0b90*/  LEA R68, R0.reuse, 0x6000, 0xc ;  /* 0x0000600000447811 */ /* 0x040fe200078e60ff */
[----:B------:R-:W-:Y:S01]  /*0ba0*/  IMAD R36, R0, 0x1000, R69 ;  /* 0x0000100000247824 */ /* 0x000fe200078e0245 */
[----:B------:R-:W-:Y:S02]  /*0bb0*/  ISETP.GE.U32.AND.EX P0, PT, R60, RZ, PT, P0 ;  /* 0x000000ff3c00720c */ /* 0x000fe40003f06100 */
[----:B------:R-:W-:Y:S01]  /*0bc0*/  SEL R2, R2, RZ, !P1 ;  /* 0x000000ff02027207 */ /* 0x000fe20004800000 */
[----:B------:R-:W-:Y:S02]  /*0bd0*/  IMAD.SHL.U32 R36, R36, 0x2, RZ ;  /* 0x0000000224247824 */ /* 0x000fe400078e00ff */
[--C-:B------:R-:W-:Y:S02]  /*0be0*/  IMAD R28, R73, 0x2, R68.reuse ;  /* 0x00000002491c7824 */ /* 0x100fe400078e0244 */
[----:B------:R-:W-:Y:S01]  /*0bf0*/  IMAD R24, R71, 0x2, R68 ;  /* 0x0000000247187824 */ /* 0x000fe200078e0244 */
[----:B------:R-:W-:Y:S04]  /*0c00*/  LDSM.16.M88.4 R4, [R36] ;  /* 0x000000002404783b */ /* 0x000fe80000000200 */
[----:B------:R-:W-:Y:S04]  /*0c10*/  LDSM.16.M88.4 R8, [R36+0x800] ;  /* 0x000800002408783b */ /* 0x000fe80000000200 */
[----:B------:R-:W-:Y:S04]  /*0c20*/  LDSM.16.M88.4 R32, [R36+0x1000] ;  /* 0x001000002420783b */ /* 0x000fe80000000200 */
[----:B------:R-:W1:Y:S04]  /*0c30*/  LDSM.16.M88.4 R28, [R28] ;  /* 0x000000001c1c783b */ /* 0x000e680000000200 */
[----:B------:R-:W2:Y:S04]  /*0c40*/  LDSM.16.M88.4 R24, [R24] ;  /* 0x000000001818783b */ /* 0x000ea80000000200 */
[----:B------:R-:W3:Y:S01]  /*0c50*/  LDSM.16.M88.4 R36, [R36+0x1800] ;  /* 0x001800002424783b */ /* 0x000ee20000000200 */
[-C--:B-1----:R-:W-:Y:S08]  /*0c60*/  HMMA.16816.F32.BF16 R12, R28, R4.reuse, R12 ;  /* 0x000000041c0c723c */ /* 0x082ff0000004180c */
[----:B--2---:R-:W-:Y:S07]  /*0c70*/  HMMA.16816.F32.BF16 R52, R24, R4, R52 ;  /* 0x000000041834723c */ /* 0x004fee0000041834 */
[----:B------:R-:W-:Y:S01]  /*0c80*/  IMAD.MOV.U32 R4, RZ, RZ, R67 ;  /* 0x000000ffff047224 */ /* 0x000fe200078e0043 */
[----:B------:R-:W-:Y:S01]  /*0c90*/  HMMA.16816.F32.BF16 R48, R28, R8, R48 ;  /* 0x000000081c30723c */ /* 0x000fe20000041830 */
[----:B------:R-:W-:Y:S01]  /*0ca0*/  IMAD.MOV.U32 R5, RZ, RZ, R66 ;  /* 0x000000ffff057224 */ /* 0x000fe200078e0042 */
[----:B------:R-:W-:-:S05]  /*0cb0*/  IADD3 R67, P3, R67, 0x40, RZ ;  /* 0x0000004043437810 */ /* 0x000fca0007f7e0ff */
[----:B------:R-:W-:Y:S01]  /*0cc0*/  IMAD.X R66, RZ, RZ, R66, P3 ;  /* 0x000000ffff427224 */ /* 0x000fe200018e0642 */
[----:B------:R-:W-:Y:S07]  /*0cd0*/  HMMA.16816.F32.BF16 R56, R24, R8, R56 ;  /* 0x000000081838723c */ /* 0x000fee0000041838 */
[----:B------:R-:W-:Y:S01]  /*0ce0*/  IMAD R9, R2, 0x1000, R61 ;  /* 0x0000100002097824 */ /* 0x000fe200078e023d */
[-C--:B------:R-:W-:Y:S08]  /*0cf0*/  HMMA.16816.F32.BF16 R44, R28, R32.reuse, R44 ;  /* 0x000000201c2c723c */ /* 0x080ff0000004182c */
[----:B------:R-:W-:Y:S08]  /*0d00*/  HMMA.16816.F32.BF16 R40, R24, R32, R40 ;  /* 0x000000201828723c */ /* 0x000ff00000041828 */
[-C--:B---3--:R-:W-:Y:S07]  /*0d10*/  HMMA.16816.F32.BF16 R20, R28, R36.reuse, R20 ;  /* 0x000000241c14723c */ /* 0x088fee0000041814 */
[--C-:B------:R-:W-:Y:S01]  /*0d20*/  IMAD R28, R72, 0x2, R68.reuse ;  /* 0x00000002481c7824 */ /* 0x100fe200078e0244 */
[----:B------:R-:W-:Y:S05]  /*0d30*/  HMMA.16816.F32.BF16 R16, R24, R36, R16 ;  /* 0x000000241810723c */ /* 0x000fea0000041810 */
[----:B------:R-:W1:Y:S02]  /*0d40*/  LDSM.16.M88.4 R28, [R28] ;  /* 0x000000001c1c783b */ /* 0x000e640000000200 */
[----:B------:R-:W-:-:S06]  /*0d50*/  IMAD R24, R70, 0x2, R68 ;  /* 0x0000000246187824 */ /* 0x000fcc00078e0244 */
[----:B------:R-:W2:Y:S04]  /*0d60*/  LDSM.16.M88.4 R24, [R24] ;  /* 0x000000001818783b */ /* 0x000ea80000000200 */
[----:B------:R-:W-:Y:S06]  /*0d70*/  BAR.SYNC.DEFER_BLOCKING 0x0 ;  /* 0x0000000000007b1d */ /* 0x000fec0000010000 */
[----:B------:R-:W-:Y:S01]  /*0d80*/  @!PT LDS RZ, [RZ] ;  /* 0x00000000fffff984 */ /* 0x000fe20000000800 */
[----:B------:R-:W-:Y:S01]  /*0d90*/  @!PT LDS RZ, [RZ] ;  /* 0x00000000fffff984 */ /* 0x000fe20000000800 */
[----:B------:R-:W-:Y:S01]  /*0da0*/  @!PT LDS RZ, [RZ] ;  /* 0x00000000fffff984 */ /* 0x000fe20000000800 */
[----:B------:R3:W-:Y:S01]  /*0db0*/  LDGSTS.E.BYPASS.128 [R9+0x6000], [R4.64], !P0 ;  /* 0x0600000004097fae */ /* 0x0007e2000c101c44 */
[-C--:B-1----:R-:W-:Y:S03]  /*0dc0*/  HMMA.16816.F32.BF16 R12, R28, R6.reuse, R12 ;  /* 0x000000061c0c723c */ /* 0x082fe6000004180c */
[----:B------:R-:W0:Y:S05]  /*0dd0*/  LDGDEPBAR ;  /* 0x00000000000079af */ /* 0x000e2a0000000000 */
[----:B--2---:R-:W-:Y:S01]  /*0de0*/  HMMA.16816.F32.BF16 R52, R24, R6, R52 ;  /* 0x000000061834723c */ /* 0x004fe20000041834 */
[----:B---3--:R-:W-:Y:S01]  /*0df0*/  IMAD.MOV.U32 R4, RZ, RZ, R65 ;  /* 0x000000ffff047224 */ /* 0x008fe200078e0041 */
[----:B------:R-:W-:Y:S01]  /*0e00*/  IADD3 R65, P2, R65, 0x40, RZ ;  /* 0x0000004041417810 */ /* 0x000fe20007f5e0ff */
[----:B------:R-:W-:-:S04]  /*0e10*/  IMAD.MOV.U32 R5, RZ, RZ, R64 ;  /* 0x000000ffff057224 */ /* 0x000fc800078e0040 */
[----:B------:R-:W-:Y:S01]  /*0e20*/  IMAD R7, R2, 0x2000, R61 ;  /* 0x0000200002077824 */ /* 0x000fe200078e023d */
[----:B------:R-:W-:Y:S01]  /*0e30*/  HMMA.16816.F32.BF16 R48, R28, R10, R48 ;  /* 0x0000000a1c30723c */ /* 0x000fe20000041830 */
[----:B------:R-:W-:-:S03]  /*0e40*/  IMAD.X R64, RZ, RZ, R64, P2 ;  /* 0x000000ffff407224 */ /* 0x000fc600010e0640 */
[----:B------:R1:W-:Y:S04]  /*0e50*/  LDGSTS.E.BYPASS.128 [R7], [R4.64], !P0 ;  /* 0x0000000004077fae */ /* 0x0003e8000c101c44 */
[----:B------:R-:W-:Y:S01]  /*0e60*/  HMMA.16816.F32.BF16 R44, R28, R34, R44 ;  /* 0x000000221c2c723c */ /* 0x000fe2000004182c */
[----:B-1----:R-:W-:Y:S01]  /*0e70*/  IMAD.MOV.U32 R4, RZ, RZ, R63 ;  /* 0x000000ffff047224 */ /* 0x002fe200078e003f */
[----:B------:R-:W-:Y:S01]  /*0e80*/  IADD3 R63, P1, R63, 0x40, RZ ;  /* 0x000000403f3f7810 */ /* 0x000fe20007f3e0ff */
[----:B------:R-:W-:-:S05]  /*0e90*/  IMAD.MOV.U32 R5, RZ, RZ, R62 ;  /* 0x000000ffff057224 */ /* 0x000fca00078e003e */
[----:B------:R-:W-:Y:S01]  /*0ea0*/  HMMA.16816.F32.BF16 R20, R28, R38, R20 ;  /* 0x000000261c14723c */ /* 0x000fe20000041814 */
[----:B------:R-:W-:Y:S01]  /*0eb0*/  IMAD.X R62, RZ, RZ, R62, P1 ;  /* 0x000000ffff3e7224 */ /* 0x000fe200008e063e */
[----:B------:R1:W-:Y:S01]  /*0ec0*/  LDGSTS.E.BYPASS.128 [R7+0x1000], [R4.64], !P0 ;  /* 0x0100000004077fae */ /* 0x0003e2000c101c44 */
[----:B------:R-:W-:-:S05]  /*0ed0*/  IADD3 R3, P0, R3, 0x1, RZ ;  /* 0x0000000103037810 */ /* 0x000fca0007f1e0ff */
[----:B------:R-:W-:Y:S01]  /*0ee0*/  HMMA.16816.F32.BF16 R56, R24, R10, R56 ;  /* 0x0000000a1838723c */ /* 0x000fe20000041838 */
[----:B------:R-:W0:Y:S01]  /*0ef0*/  LDGDEPBAR ;  /* 0x00000000000079af */ /* 0x000e220000000000 */
[----:B------:R-:W-:Y:S01]  /*0f00*/  IMAD.X R60, RZ, RZ, R60, P0 ;  /* 0x000000ffff3c7224 */ /* 0x000fe200000e063c */
[----:B------:R-:W-:-:S04]  /*0f10*/  ISETP.NE.U32.AND P0, PT, R3, 0x80, PT ;  /* 0x000000800300780c */ /* 0x000fc80003f05070 */
[----:B------:R-:W-:Y:S01]  /*0f20*/  ISETP.NE.AND.EX P0, PT, R60, RZ, PT, P0 ;  /* 0x000000ff3c00720c */ /* 0x000fe20003f05300 */
[C---:B------:R-:W-:Y:S08]  /*0f30*/  HMMA.16816.F32.BF16 R40, R24.reuse, R34, R40 ;  /* 0x000000221828723c */ /* 0x040ff00000041828 */
[----:B------:R-:W-:Y:S04]  /*0f40*/  HMMA.16816.F32.BF16 R16, R24, R38, R16 ;  /* 0x000000261810723c */ /* 0x000fe80000041810 */
[----:B-1----:R-:W-:Y:S05]  /*0f50*/  @P0 BRA `(.L_x_0) ;  /* 0xfffffbb000000947 */ /* 0x002fea000383ffff */
[C---:B------:R-:W-:Y:S01]  /*0f60*/  IMAD.SHL.U32 R2, R76.reuse, 0x20, RZ ;  /* 0x000000204c027824 */ /* 0x040fe200078e00ff */
[C---:B------:R-:W-:Y:S01]  /*0f70*/  LOP3.LUT R8, R76.reuse, 0x10, RZ, 0xc0, !PT ;  /* 0x000000104c087812 */ /* 0x040fe200078ec0ff */
[----:B------:R-:W-:Y:S01]  /*0f80*/  IMAD.SHL.U32 R0, R76, 0x2, RZ ;  /* 0x000000024c007824 */ /* 0x000fe200078e00ff */
[----:B------:R-:W-:-:S04]  /*0f90*/  DEPBAR.LE SB0, 0x0 ;  /* 0x000080000000791a */ /* 0x000fc80000000000 */
[----:B------:R-:W-:Y:S02]  /*0fa0*/  LOP3.LUT R3, R2, 0x180, RZ, 0xc0, !PT ;  /* 0x0000018002037812 */ /* 0x000fe400078ec0ff */
[----:B------:R-:W-:Y:S02]  /*0fb0*/  SHF.R.U32.HI R5, RZ, 0x3, R77 ;  /* 0x00000003ff057819 */ /* 0x000fe4000001164d */
[----:B------:R-:W-:Y:S02]  /*0fc0*/  LOP3.LUT R0, R3, 0x6, R0, 0xf8, !PT ;  /* 0x0000000603007812 */ /* 0x000fe400078ef800 */
[----:B------:R-:W-:Y:S02]  /*0fd0*/  LOP3.LUT R3, R77, 0x7f8, RZ, 0xc0, !PT ;  /* 0x000007f84d037812 */ /* 0x000fe400078ec0ff */
[----:B------:R-:W-:Y:S01]  /*0fe0*/  LOP3.LUT R6, R5, 0xf0, RZ, 0xc0, !PT ;  /* 0x000000f005067812 */ /* 0x000fe200078ec0ff */
[----:B------:R-:W-:Y:S01]  /*0ff0*/  IMAD R0, R8, 0x20, R0 ;  /* 0x0000002008007824 */ /* 0x000fe200078e0200 */
[----:B------:R-:W-:-:S02]  /*1000*/  LOP3.LUT R8, R76, 0x80, RZ, 0xc0, !PT ;  /* 0x000000804c087812 */ /* 0x000fc400078ec0ff */
[C---:B------:R-:W-:Y:S01]  /*1010*/  LOP3.LUT R2, R3.reuse, 0x800, RZ, 0xfc, !PT ;  /* 0x0000080003027812 */ /* 0x040fe200078efcff */
[----:B------:R-:W-:Y:S01]  /*1020*/  IMAD R6, R3, 0x2, R6 ;  /* 0x0000000203067824 */ /* 0x000fe200078e0206 */
[----:B------:R-:W-:Y:S01]  /*1030*/  F2FP.BF16.PACK_AB R26, R21, R20 ;  /* 0x00000014151a723e */ /* 0x000fe200000010ff */
[----:B------:R-:W-:Y:S01]  /*1040*/  IMAD R0, R8, 0x10, R0 ;  /* 0x0000001008007824 */ /* 0x000fe200078e0200 */
[----:B------:R-:W-:Y:S02]  /*1050*/  SHF.R.U32.HI R8, RZ, 0x2, R76 ;  /* 0x00000002ff087819 */ /* 0x000fe4000001164c */
[----:B------:R-:W-:Y:S02]  /*1060*/  SHF.R.U32.HI R7, RZ, 0x3, R2 ;  /* 0x00000003ff077819 */ /* 0x000fe40000011602 */
[----:B------:R-:W-:Y:S02]  /*1070*/  LOP3.LUT R8, R8, 0x18, RZ, 0xc0, !PT ;  /* 0x0000001808087812 */ /* 0x000fe400078ec0ff */
[----:B------:R-:W-:-:S02]  /*1080*/  IADD3 R4, R0, 0x400, RZ ;  /* 0x0000040000047810 */ /* 0x000fc40007ffe0ff */
[----:B------:R-:W-:Y:S02]  /*1090*/  LOP3.LUT R2, R8, R0, RZ, 0xfc, !PT ;  /* 0x0000000008027212 */ /* 0x000fe400078efcff */
[----:B------:R-:W-:Y:S02]  /*10a0*/  SHF.R.U32.HI R4, RZ, 0x3, R4 ;  /* 0x00000003ff047819 */ /* 0x000fe40000011604 */
[----:B------:R-:W-:Y:S01]  /*10b0*/  LOP3.LUT R8, R7, 0x1f0, RZ, 0xc0, !PT ;  /* 0x000001f007087812 */ /* 0x000fe200078ec0ff */
[----:B------:R-:W-:Y:S01]  /*10c0*/  IMAD.SHL.U32 R5, R2, 0x2, RZ ;  /* 0x0000000202057824 */ /* 0x000fe200078e00ff */
[----:B------:R-:W-:Y:S02]  /*10d0*/  LOP3.LUT R4, R4, 0x1f0, RZ, 0xc0, !PT ;  /* 0x000001f004047812 */ /* 0x000fe400078ec0ff */
[----:B------:R-:W-:Y:S01]  /*10e0*/  F2FP.BF16.PACK_AB R23, R23, R22 ;  /* 0x000000161717723e */ /* 0x000fe200000010ff */
[----:B------:R-:W-:Y:S01]  /*10f0*/  IMAD R20, R3, 0x2, R8 ;  /* 0x0000000203147824 */ /* 0x000fe200078e0208 */
[----:B------:R-:W-:Y:S01]  /*1100*/  BAR.SYNC.DEFER_BLOCKING 0x0 ;  /* 0x0000000000007b1d */ /* 0x000fe20000010000 */
[----:B------:R-:W-:-:S02]  /*1110*/  F2FP.BF16.PACK_AB R24, R13, R12 ;  /* 0x0000000c0d18723e */ /* 0x000fc400000010ff */
[----:B------:R-:W-:Y:S01]  /*1120*/  F2FP.BF16.PACK_AB R22, R17, R16 ;  /* 0x000000101116723e */ /* 0x000fe200000010ff */
[----:B------:R-:W-:Y:S01]  /*1130*/  IMAD.IADD R16, R5, 0x1, R4 ;  /* 0x0000000105107824 */ /* 0x000fe200078e0204 */
[----:B------:R-:W-:Y:S02]  /*1140*/  LEA.HI R3, R0, R5, RZ, 0x1d ;  /* 0x0000000500037211 */ /* 0x000fe400078fe8ff */
[----:B------:R-:W-:Y:S02]  /*1150*/  F2FP.BF16.PACK_AB R25, R15, R14 ;  /* 0x0000000e0f19723e */ /* 0x000fe400000010ff */
[----:B------:R-:W-:Y:S02]  /*1160*/  F2FP.BF16.PACK_AB R48, R49, R48 ;  /* 0x000000303130723e */ /* 0x000fe400000010ff */
[----:B------:R-:W-:Y:S02]  /*1170*/  F2FP.BF16.PACK_AB R51, R51, R50 ;  /* 0x000000323333723e */ /* 0x000fe400000010ff */
[----:B------:R-:W-:-:S02]  /*1180*/  F2FP.BF16.PACK_AB R44, R45, R44 ;  /* 0x0000002c2d2c723e */ /* 0x000fc400000010ff */
[----:B------:R-:W-:Y:S02]  /*1190*/  F2FP.BF16.PACK_AB R47, R47, R46 ;  /* 0x0000002e2f2f723e */ /* 0x000fe400000010ff */
[----:B------:R-:W-:Y:S02]  /*11a0*/  F2FP.BF16.PACK_AB R52, R53, R52 ;  /* 0x000000343534723e */ /* 0x000fe400000010ff */
[----:B------:R-:W-:Y:S02]  /*11b0*/  F2FP.BF16.PACK_AB R55, R55, R54 ;  /* 0x000000363737723e */ /* 0x000fe400000010ff */
[----:B------:R-:W-:Y:S02]  /*11c0*/  F2FP.BF16.PACK_AB R56, R57, R56 ;  /* 0x000000383938723e */ /* 0x000fe400000010ff */
[----:B------:R-:W-:Y:S01]  /*11d0*/  F2FP.BF16.PACK_AB R59, R59, R58 ;  /* 0x0000003a3b3b723e */ /* 0x000fe200000010ff */
[----:B------:R-:W-:Y:S01]  /*11e0*/  STS [R3], R24 ;  /* 0x0000001803007388 */ /* 0x000fe20000000800 */
[----:B------:R-:W-:-:S02]  /*11f0*/  F2FP.BF16.PACK_AB R40, R41, R40 ;  /* 0x000000282928723e */ /* 0x000fc400000010ff */
[----:B------:R-:W-:Y:S01]  /*1200*/  F2FP.BF16.PACK_AB R43, R43, R42 ;  /* 0x0000002a2b2b723e */ /* 0x000fe200000010ff */
[----:B------:R1:W-:Y:S01]  /*1210*/  STS [R16+0x800], R25 ;  /* 0x0008001910007388 */ /* 0x0003e20000000800 */
[----:B------:R-:W-:Y:S02]  /*1220*/  F2FP.BF16.PACK_AB R19, R19, R18 ;  /* 0x000000121313723e */ /* 0x000fe400000010ff */
[----:B------:R-:W-:Y:S01]  /*1230*/  SHF.R.U32.HI R0, RZ, 0x4, R76 ;  /* 0x00000004ff007819 */ /* 0x000fe2000001164c */
[----:B------:R-:W-:Y:S01]  /*1240*/  STS [R3+0x40], R48 ;  /* 0x0000403003007388 */ /* 0x000fe20000000800 */
[----:B------:R-:W-:Y:S02]  /*1250*/  LOP3.LUT R74, R74, 0x78, R77, 0xf8, !PT ;  /* 0x000000784a4a7812 */ /* 0x000fe400078ef84d */
[----:B------:R-:W-:Y:S01]  /*1260*/  SGXT.U32 R0, R0, 0x4 ;  /* 0x000000040000781a */ /* 0x000fe20000000000 */
[----:B------:R-:W-:Y:S01]  /*1270*/  STS [R16+0x840], R51 ;  /* 0x0008403310007388 */ /* 0x000fe20000000800 */
[----:B------:R-:W-:Y:S01]  /*1280*/  ISETP.GE.AND P0, PT, R74, 0x2800, PT ;  /* 0x000028004a00780c */ /* 0x000fe20003f06270 */
[----:B-1----:R-:W-:Y:S01]  /*1290*/  IMAD.MOV.U32 R25, RZ, RZ, 0x2 ;  /* 0x00000002ff197424 */ /* 0x002fe200078e00ff */
[----:B------:R-:W-:Y:S01]  /*12a0*/  LOP3.LUT R75, R0, R75, RZ, 0xfc, !PT ;  /* 0x0000004b004b7212 */ /* 0x000fe200078efcff */
[----:B------:R-:W-:Y:S03]  /*12b0*/  STS [R3+0x80], R44 ;  /* 0x0000802c03007388 */ /* 0x000fe60000000800 */
[C---:B------:R-:W-:Y:S01]  /*12c0*/  LOP3.LUT R2, R75.reuse, 0x10, RZ, 0xfc, !PT ;  /* 0x000000104b027812 */ /* 0x040fe200078efcff */
[----:B------:R-:W-:Y:S01]  /*12d0*/  STS [R16+0x880], R47 ;  /* 0x0008802f10007388 */ /* 0x000fe20000000800 */
[C---:B------:R-:W-:Y:S01]  /*12e0*/  LOP3.LUT R0, R75.reuse, 0x20, RZ, 0xfc, !PT ;  /* 0x000000204b007812 */ /* 0x040fe200078efcff */
[C---:B------:R-:W-:Y:S01]  /*12f0*/  IMAD R74, R75.reuse, 0x2800, R74 ;  /* 0x000028004b4a7824 */ /* 0x040fe200078e024a */
[C---:B------:R-:W-:Y:S01]  /*1300*/  ISETP.LT.AND P1, PT, R75.reuse, 0x200, !P0 ;  /* 0x000002004b00780c */ /* 0x040fe20004721270 */
[----:B------:R-:W-:Y:S01]  /*1310*/  STS [R3+0xc0], R26 ;  /* 0x0000c01a03007388 */ /* 0x000fe20000000800 */
[----:B------:R-:W-:-:S02]  /*1320*/  LOP3.LUT R75, R75, 0x30, RZ, 0xfc, !PT ;  /* 0x000000304b4b7812 */ /* 0x000fc400078efcff */
[----:B------:R-:W-:Y:S01]  /*1330*/  ISETP.LT.AND P2, PT, R2, 0x200, !P0 ;  /* 0x000002000200780c */ /* 0x000fe20004741270 */
[----:B------:R-:W-:Y:S04]  /*1340*/  STS [R16+0x8c0], R23 ;  /* 0x0008c01710007388 */ /* 0x000fe80000000800 */
[----:B------:R-:W-:Y:S01]  /*1350*/  BAR.SYNC.DEFER_BLOCKING 0x0 ;  /* 0x0000000000007b1d */ /* 0x000fe20000010000 */
[----:B------:R-:W-:Y:S02]  /*1360*/  ISETP.LT.AND P3, PT, R0, 0x200, !P0 ;  /* 0x000002000000780c */ /* 0x000fe40004761270 */
[----:B------:R-:W-:Y:S02]  /*1370*/  ISETP.LT.AND P0, PT, R75, 0x200, !P0 ;  /* 0x000002004b00780c */ /* 0x000fe40004701270 */
[C---:B------:R-:W-:Y:S01]  /*1380*/  IADD3 R18, R74.reuse, 0x50000, RZ ;  /* 0x000500004a127810 */ /* 0x040fe20007ffe0ff */
[----:B------:R-:W1:Y:S04]  /*1390*/  LDS.128 R12, [R6] ;  /* 0x00000000060c7984 */ /* 0x000e680000000c00 */
[----:B------:R-:W2:Y:S04]  /*13a0*/  LDS.128 R8, [R20+0x1000] ;  /* 0x0010000014087984 */ /* 0x000ea80000000c00 */
[----:B------:R-:W-:Y:S06]  /*13b0*/  BAR.SYNC.DEFER_BLOCKING 0x0 ;  /* 0x0000000000007b1d */ /* 0x000fec0000010000 */
[----:B------:R-:W-:Y:S04]  /*13c0*/  STS [R3], R52 ;  /* 0x0000003403007388 */ /* 0x000fe80000000800 */
[----:B------:R-:W-:Y:S04]  /*13d0*/  STS [R16+0x800], R55 ;  /* 0x0008003710007388 */ /* 0x000fe80000000800 */
[----:B------:R-:W-:Y:S04]  /*13e0*/  STS [R3+0x40], R56 ;  /* 0x0000403803007388 */ /* 0x000fe80000000800 */
[----:B------:R-:W-:Y:S04]  /*13f0*/  STS [R16+0x840], R59 ;  /* 0x0008403b10007388 */ /* 0x000fe80000000800 */
[----:B------:R-:W-:Y:S04]  /*1400*/  STS [R3+0x80], R40 ;  /* 0x0000802803007388 */ /* 0x000fe80000000800 */
[----:B------:R-:W-:Y:S04]  /*1410*/  STS [R16+0x880], R43 ;  /* 0x0008802b10007388 */ /* 0x000fe80000000800 */
[----:B------:R3:W-:Y:S04]  /*1420*/  STS [R3+0xc0], R22 ;  /* 0x0000c01603007388 */ /* 0x0007e80000000800 */
[----:B------:R4:W-:Y:S04]  /*1430*/  STS [R16+0x8c0], R19 ;  /* 0x0008c01310007388 */ /* 0x0009e80000000800 */
[----:B------:R-:W-:Y:S01]  /*1440*/  BAR.SYNC.DEFER_BLOCKING 0x0 ;  /* 0x0000000000007b1d */ /* 0x000fe20000010000 */
[C---:B---3--:R-:W-:Y:S01]  /*1450*/  IMAD.WIDE R2, R74.reuse, R25, c[0x0][0x170] ;  /* 0x00005c004a027625 */ /* 0x048fe200078e0219 */
[----:B----4-:R-:W-:-:S03]  /*1460*/  IADD3 R16, R74, 0x28000, RZ ;  /* 0x000280004a107810 */ /* 0x010fc60007ffe0ff */
[----:B------:R-:W-:-:S04]  /*1470*/  IMAD.WIDE R18, R18, R25, c[0x0][0x170] ;  /* 0x00005c0012127625 */ /* 0x000fc800078e0219 */
[----:B------:R-:W-:Y:S01]  /*1480*/  IMAD.WIDE R16, R16, R25, c[0x0][0x170] ;  /* 0x00005c0010107625 */ /* 0x000fe200078e0219 */
[----:B------:R-:W3:Y:S04]  /*1490*/  LDS.128 R4, [R6] ;  /* 0x0000000006047984 */ /* 0x000ee80000000c00 */
[----:B-1----:R1:W-:Y:S04]  /*14a0*/  @P1 STG.E.128 [R2.64], R12 ;  /* 0x0000000c02001986 */ /* 0x0023e8000c101d04 */
[----:B--2---:R1:W-:Y:S04]  /*14b0*/  @P2 STG.E.128 [R16.64], R8 ;  /* 0x0000000810002986 */ /* 0x0043e8000c101d04 */
[----:B---3--:R1:W-:Y:S01]  /*14c0*/  @P3 STG.E.128 [R18.64], R4 ;  /* 0x0000000412003986 */ /* 0x0083e2000c101d04 */
[----:B------:R-:W-:Y:S05]  /*14d0*/  @!P0 EXIT ;  /* 0x000000000000894d */ /* 0x000fea0003800000 */
[----:B------:R-:W2:Y:S01]  /*14e0*/  LDS.128 R20, [R20+0x1000] ;  /* 0x0010000014147984 */ /* 0x000ea20000000c00 */
[----:B-1----:R-:W-:-:S05]  /*14f0*/  IADD3 R2, R74, 0x78000, RZ ;  /* 0x000780004a027810 */ /* 0x002fca0007ffe0ff */
[----:B------:R-:W-:-:S05]  /*1500*/  IMAD.WIDE R2, R2, R25, c[0x0][0x170] ;  /* 0x00005c0002027625 */ /* 0x000fca00078e0219 */
[----:B--2---:R-:W-:Y:S01]  /*1510*/  STG.E.128 [R2.64], R20 ;  /* 0x0000001402007986 */ /* 0x004fe2000c101d04 */
[----:B------:R-:W-:Y:S05]  /*1520*/  EXIT ;  /* 0x000000000000794d */ /* 0x000fea0003800000 */
.L_x_1:
[----:B------:R-:W-:-:S00]  /*1530*/  BRA `(.L_x_1) ;  /* 0xfffffff000007947 */ /* 0x000fc0000383ffff */
[----:B------:R-:W-:-:S00]  /*1540*/  NOP ;  /* 0x0000000000007918 */ /* 0x000fc00000000000 */
        /* <DEDUP_REMOVED lines=11> */
.L_x_2:


//--------------------- .nv.shared.triton_mm      --------------------------
	.section	.nv.shared.triton_mm,"aw",@nobits
	.sectionflags	@""
	.align	16
